//
// Generated by NVIDIA NVVM Compiler
//
// Compiler Build ID: CL-36424714
// Cuda compilation tools, release 13.0, V13.0.88
// Based on NVVM 20.0.0
//

.version 9.0
.target sm_100
.address_size 64

	// .globl	_Z19convolution1DKernelPKfiS0_iPf

.visible .entry _Z19convolution1DKernelPKfiS0_iPf(
	.param .u64 .ptr .align 1 _Z19convolution1DKernelPKfiS0_iPf_param_0,
	.param .u32 _Z19convolution1DKernelPKfiS0_iPf_param_1,
	.param .u64 .ptr .align 1 _Z19convolution1DKernelPKfiS0_iPf_param_2,
	.param .u32 _Z19convolution1DKernelPKfiS0_iPf_param_3,
	.param .u64 .ptr .align 1 _Z19convolution1DKernelPKfiS0_iPf_param_4
)
{
	.reg .pred 	%p<56>;
	.reg .b32 	%r<43>;
	.reg .b32 	%f<96>;
	.reg .b64 	%rd<47>;

	ld.param.u64 	%rd7, [_Z19convolution1DKernelPKfiS0_iPf_param_0];
	ld.param.u32 	%r28, [_Z19convolution1DKernelPKfiS0_iPf_param_1];
	ld.param.u64 	%rd8, [_Z19convolution1DKernelPKfiS0_iPf_param_2];
	ld.param.u32 	%r29, [_Z19convolution1DKernelPKfiS0_iPf_param_3];
	ld.param.u64 	%rd6, [_Z19convolution1DKernelPKfiS0_iPf_param_4];
	cvta.to.global.u64 	%rd1, %rd8;
	cvta.to.global.u64 	%rd2, %rd7;
	mov.u32 	%r30, %ctaid.x;
	mov.u32 	%r31, %ntid.x;
	mov.u32 	%r32, %tid.x;
	mad.lo.s32 	%r1, %r30, %r31, %r32;
	setp.ge.s32 	%p1, %r1, %r28;
	@%p1 bra 	$L__BB0_43;
	setp.lt.s32 	%p2, %r29, 1;
	mov.f32 	%f75, 0f00000000;
	@%p2 bra 	$L__BB0_42;
	shr.u32 	%r34, %r29, 31;
	add.s32 	%r35, %r29, %r34;
	shr.s32 	%r36, %r35, 1;
	sub.s32 	%r2, %r1, %r36;
	and.b32  	%r3, %r29, 7;
	setp.lt.u32 	%p3, %r29, 8;
	mov.f32 	%f75, 0f00000000;
	mov.b32 	%r41, 0;
	@%p3 bra 	$L__BB0_21;
	and.b32  	%r41, %r29, 2147483640;
	mov.f32 	%f75, 0f00000000;
	mov.b32 	%r39, 0;
$L__BB0_4:
	.pragma "nounroll";
	add.s32 	%r6, %r2, %r39;
	setp.lt.s32 	%p4, %r6, 0;
	setp.ge.s32 	%p5, %r6, %r28;
	mul.wide.u32 	%rd9, %r39, 4;
	add.s64 	%rd3, %rd1, %rd9;
	or.pred  	%p6, %p4, %p5;
	@%p6 bra 	$L__BB0_6;
	mul.wide.u32 	%rd10, %r6, 4;
	add.s64 	%rd11, %rd2, %rd10;
	ld.global.f32 	%f42, [%rd11];
	ld.global.f32 	%f43, [%rd3];
	fma.rn.f32 	%f75, %f42, %f43, %f75;
$L__BB0_6:
	add.s32 	%r7, %r6, 1;
	setp.lt.s32 	%p7, %r7, 0;
	setp.ge.s32 	%p8, %r7, %r28;
	or.pred  	%p9, %p7, %p8;
	@%p9 bra 	$L__BB0_8;
	mul.wide.u32 	%rd12, %r7, 4;
	add.s64 	%rd13, %rd2, %rd12;
	ld.global.f32 	%f44, [%rd13];
	ld.global.f32 	%f45, [%rd3+4];
	fma.rn.f32 	%f75, %f44, %f45, %f75;
$L__BB0_8:
	add.s32 	%r8, %r6, 2;
	setp.lt.s32 	%p10, %r8, 0;
	setp.ge.s32 	%p11, %r8, %r28;
	or.pred  	%p12, %p10, %p11;
	@%p12 bra 	$L__BB0_10;
	mul.wide.u32 	%rd14, %r8, 4;
	add.s64 	%rd15, %rd2, %rd14;
	ld.global.f32 	%f46, [%rd15];
	ld.global.f32 	%f47, [%rd3+8];
	fma.rn.f32 	%f75, %f46, %f47, %f75;
$L__BB0_10:
	add.s32 	%r9, %r6, 3;
	setp.lt.s32 	%p13, %r9, 0;
	setp.ge.s32 	%p14, %r9, %r28;
	or.pred  	%p15, %p13, %p14;
	@%p15 bra 	$L__BB0_12;
	mul.wide.u32 	%rd16, %r9, 4;
	add.s64 	%rd17, %rd2, %rd16;
	ld.global.f32 	%f48, [%rd17];
	ld.global.f32 	%f49, [%rd3+12];
	fma.rn.f32 	%f75, %f48, %f49, %f75;
$L__BB0_12:
	add.s32 	%r10, %r6, 4;
	setp.lt.s32 	%p16, %r10, 0;
	setp.ge.s32 	%p17, %r10, %r28;
	or.pred  	%p18, %p16, %p17;
	@%p18 bra 	$L__BB0_14;
	mul.wide.u32 	%rd18, %r10, 4;
	add.s64 	%rd19, %rd2, %rd18;
	ld.global.f32 	%f50, [%rd19];
	ld.global.f32 	%f51, [%rd3+16];
	fma.rn.f32 	%f75, %f50, %f51, %f75;
$L__BB0_14:
	add.s32 	%r11, %r6, 5;
	setp.lt.s32 	%p19, %r11, 0;
	setp.ge.s32 	%p20, %r11, %r28;
	or.pred  	%p21, %p19, %p20;
	@%p21 bra 	$L__BB0_16;
	mul.wide.u32 	%rd20, %r11, 4;
	add.s64 	%rd21, %rd2, %rd20;
	ld.global.f32 	%f52, [%rd21];
	ld.global.f32 	%f53, [%rd3+20];
	fma.rn.f32 	%f75, %f52, %f53, %f75;
$L__BB0_16:
	add.s32 	%r12, %r6, 6;
	setp.lt.s32 	%p22, %r12, 0;
	setp.ge.s32 	%p23, %r12, %r28;
	or.pred  	%p24, %p22, %p23;
	@%p24 bra 	$L__BB0_18;
	mul.wide.u32 	%rd22, %r12, 4;
	add.s64 	%rd23, %rd2, %rd22;
	ld.global.f32 	%f54, [%rd23];
	ld.global.f32 	%f55, [%rd3+24];
	fma.rn.f32 	%f75, %f54, %f55, %f75;
$L__BB0_18:
	add.s32 	%r13, %r6, 7;
	setp.lt.s32 	%p25, %r13, 0;
	setp.ge.s32 	%p26, %r13, %r28;
	or.pred  	%p27, %p25, %p26;
	@%p27 bra 	$L__BB0_20;
	mul.wide.u32 	%rd24, %r13, 4;
	add.s64 	%rd25, %rd2, %rd24;
	ld.global.f32 	%f56, [%rd25];
	ld.global.f32 	%f57, [%rd3+28];
	fma.rn.f32 	%f75, %f56, %f57, %f75;
$L__BB0_20:
	add.s32 	%r39, %r39, 8;
	setp.ne.s32 	%p28, %r39, %r41;
	@%p28 bra 	$L__BB0_4;
$L__BB0_21:
	setp.eq.s32 	%p29, %r3, 0;
	@%p29 bra 	$L__BB0_42;
	and.b32  	%r16, %r29, 3;
	setp.lt.u32 	%p30, %r3, 4;
	@%p30 bra 	$L__BB0_32;
	add.s32 	%r17, %r2, %r41;
	setp.lt.s32 	%p31, %r17, 0;
	setp.ge.s32 	%p32, %r17, %r28;
	mul.wide.u32 	%rd26, %r41, 4;
	add.s64 	%rd4, %rd1, %rd26;
	or.pred  	%p33, %p31, %p32;
	@%p33 bra 	$L__BB0_25;
	mul.wide.u32 	%rd27, %r17, 4;
	add.s64 	%rd28, %rd2, %rd27;
	ld.global.f32 	%f59, [%rd28];
	ld.global.f32 	%f60, [%rd4];
	fma.rn.f32 	%f75, %f59, %f60, %f75;
$L__BB0_25:
	add.s32 	%r18, %r17, 1;
	setp.lt.s32 	%p34, %r18, 0;
	setp.ge.s32 	%p35, %r18, %r28;
	or.pred  	%p36, %p34, %p35;
	@%p36 bra 	$L__BB0_27;
	mul.wide.u32 	%rd29, %r18, 4;
	add.s64 	%rd30, %rd2, %rd29;
	ld.global.f32 	%f61, [%rd30];
	ld.global.f32 	%f62, [%rd4+4];
	fma.rn.f32 	%f75, %f61, %f62, %f75;
$L__BB0_27:
	add.s32 	%r19, %r17, 2;
	setp.lt.s32 	%p37, %r19, 0;
	setp.ge.s32 	%p38, %r19, %r28;
	or.pred  	%p39, %p37, %p38;
	@%p39 bra 	$L__BB0_29;
	mul.wide.u32 	%rd31, %r19, 4;
	add.s64 	%rd32, %rd2, %rd31;
	ld.global.f32 	%f63, [%rd32];
	ld.global.f32 	%f64, [%rd4+8];
	fma.rn.f32 	%f75, %f63, %f64, %f75;
$L__BB0_29:
	add.s32 	%r20, %r17, 3;
	setp.lt.s32 	%p40, %r20, 0;
	setp.ge.s32 	%p41, %r20, %r28;
	or.pred  	%p42, %p40, %p41;
	@%p42 bra 	$L__BB0_31;
	mul.wide.u32 	%rd33, %r20, 4;
	add.s64 	%rd34, %rd2, %rd33;
	ld.global.f32 	%f65, [%rd34];
	ld.global.f32 	%f66, [%rd4+12];
	fma.rn.f32 	%f75, %f65, %f66, %f75;
$L__BB0_31:
	add.s32 	%r41, %r41, 4;
$L__BB0_32:
	setp.eq.s32 	%p43, %r16, 0;
	@%p43 bra 	$L__BB0_42;
	setp.eq.s32 	%p44, %r16, 1;
	@%p44 bra 	$L__BB0_39;
	add.s32 	%r23, %r2, %r41;
	setp.lt.s32 	%p45, %r23, 0;
	setp.ge.s32 	%p46, %r23, %r28;
	mul.wide.u32 	%rd35, %r41, 4;
	add.s64 	%rd5, %rd1, %rd35;
	or.pred  	%p47, %p45, %p46;
	@%p47 bra 	$L__BB0_36;
	mul.wide.u32 	%rd36, %r23, 4;
	add.s64 	%rd37, %rd2, %rd36;
	ld.global.f32 	%f68, [%rd37];
	ld.global.f32 	%f69, [%rd5];
	fma.rn.f32 	%f75, %f68, %f69, %f75;
$L__BB0_36:
	add.s32 	%r24, %r23, 1;
	setp.lt.s32 	%p48, %r24, 0;
	setp.ge.s32 	%p49, %r24, %r28;
	or.pred  	%p50, %p48, %p49;
	@%p50 bra 	$L__BB0_38;
	mul.wide.u32 	%rd38, %r24, 4;
	add.s64 	%rd39, %rd2, %rd38;
	ld.global.f32 	%f70, [%rd39];
	ld.global.f32 	%f71, [%rd5+4];
	fma.rn.f32 	%f75, %f70, %f71, %f75;
$L__BB0_38:
	add.s32 	%r41, %r41, 2;
$L__BB0_39:
	and.b32  	%r38, %r29, 1;
	setp.eq.b32 	%p51, %r38, 1;
	not.pred 	%p52, %p51;
	@%p52 bra 	$L__BB0_42;
	add.s32 	%r27, %r2, %r41;
	setp.lt.s32 	%p53, %r27, 0;
	setp.ge.s32 	%p54, %r27, %r28;
	or.pred  	%p55, %p53, %p54;
	@%p55 bra 	$L__BB0_42;
	mul.wide.u32 	%rd40, %r27, 4;
	add.s64 	%rd41, %rd2, %rd40;
	ld.global.f32 	%f72, [%rd41];
	mul.wide.u32 	%rd42, %r41, 4;
	add.s64 	%rd43, %rd1, %rd42;
	ld.global.f32 	%f73, [%rd43];
	fma.rn.f32 	%f75, %f72, %f73, %f75;
$L__BB0_42:
	cvta.to.global.u64 	%rd44, %rd6;
	mul.wide.s32 	%rd45, %r1, 4;
	add.s64 	%rd46, %rd44, %rd45;
	st.global.f32 	[%rd46], %f75;
$L__BB0_43:
	ret;

}


// ===== COMPILED SASS (sm_100) =====

	.target	sm_100

	.elftype	@"ET_EXEC"


//--------------------- .note.nv.tkinfo           --------------------------
	.section	.note.nv.tkinfo,"",@"SHT_NOTE"
	.sectionflags	@"SHF_NOTE_NV_TKINFO"
	.tkinfo
        /*0018*/ 	.word	0x00000002
        /*0030*/ 	.string	""
        /*0030*/ 	.string	"ptxas"
        /*0030*/ 	.string	"Cuda compilation tools, release 13.0, V13.0.88"
        /*0030*/ 	.string	"Build cuda_13.0.r13.0/compiler.36424714_0"
        /*0030*/ 	.string	"-arch sm_100 -m 64 "



//--------------------- .note.nv.cuinfo           --------------------------
	.section	.note.nv.cuinfo,"",@"SHT_NOTE"
	.sectionflags	@"SHF_NOTE_NV_CUINFO"
        /*0018*/ 	.short	0x0002
        /*001a*/ 	.short	0x0064
        /*001c*/ 	.short	0x0082
	.zero		2


//--------------------- .nv.info                  --------------------------
	.section	.nv.info,"",@"SHT_CUDA_INFO"
	.align	4


	//----- nvinfo : EIATTR_REGCOUNT
	.align		4
        /*0000*/ 	.byte	0x04, 0x2f
        /*0002*/ 	.short	(.L_1 - .L_0)
	.align		4
.L_0:
        /*0004*/ 	.word	index@(_Z19convolution1DKernelPKfiS0_iPf)
        /*0008*/ 	.word	0x00000020


	//----- nvinfo : EIATTR_FRAME_SIZE
	.align		4
.L_1:
        /*000c*/ 	.byte	0x04, 0x11
        /*000e*/ 	.short	(.L_3 - .L_2)
	.align		4
.L_2:
        /*0010*/ 	.word	index@(_Z19convolution1DKernelPKfiS0_iPf)
        /*0014*/ 	.word	0x00000000


	//----- nvinfo : EIATTR_MIN_STACK_SIZE
	.align		4
.L_3:
        /*0018*/ 	.byte	0x04, 0x12
        /*001a*/ 	.short	(.L_5 - .L_4)
	.align		4
.L_4:
        /*001c*/ 	.word	index@(_Z19convolution1DKernelPKfiS0_iPf)
        /*0020*/ 	.word	0x00000000
.L_5:


//--------------------- .nv.compat                --------------------------
	.section	.nv.compat,"",@"SHT_CUDA_COMPAT_INFO"
	.align	4
        /*0000*/ 	.byte	0x02, 0x09, 0x00, 0x00, 0x02, 0x02, 0x01, 0x00, 0x02, 0x05, 0x05, 0x00, 0x03, 0x07, 0x01, 0x01
        /*0010*/ 	.byte	0x02, 0x03, 0x00, 0x00, 0x02, 0x06, 0x01, 0x00, 0x04, 0x0b, 0x08, 0x00, 0x09, 0x00, 0x00, 0x00
        /*0020*/ 	.byte	0x00, 0x00, 0x00, 0x00


//--------------------- .nv.info._Z19convolution1DKernelPKfiS0_iPf --------------------------
	.section	.nv.info._Z19convolution1DKernelPKfiS0_iPf,"",@"SHT_CUDA_INFO"
	.sectionflags	@""
	.align	4


	//----- nvinfo : EIATTR_CUDA_API_VERSION
	.align		4
        /*0000*/ 	.byte	0x04, 0x37
        /*0002*/ 	.short	(.L_7 - .L_6)
.L_6:
        /*0004*/ 	.word	0x00000082


	//----- nvinfo : EIATTR_KPARAM_INFO
	.align		4
.L_7:
        /*0008*/ 	.byte	0x04, 0x17
        /*000a*/ 	.short	(.L_9 - .L_8)
.L_8:
        /*000c*/ 	.word	0x00000000
        /*0010*/ 	.short	0x0004
        /*0012*/ 	.short	0x0020
        /*0014*/ 	.byte	0x00, 0xf5, 0x21, 0x00


	//----- nvinfo : EIATTR_KPARAM_INFO
	.align		4
.L_9:
        /*0018*/ 	.byte	0x04, 0x17
        /*001a*/ 	.short	(.L_11 - .L_10)
.L_10:
        /*001c*/ 	.word	0x00000000
        /*0020*/ 	.short	0x0003
        /*0022*/ 	.short	0x0018
        /*0024*/ 	.byte	0x00, 0xf0, 0x11, 0x00


	//----- nvinfo : EIATTR_KPARAM_INFO
	.align		4
.L_11:
        /*0028*/ 	.byte	0x04, 0x17
        /*002a*/ 	.short	(.L_13 - .L_12)
.L_12:
        /*002c*/ 	.word	0x00000000
        /*0030*/ 	.short	0x0002
        /*0032*/ 	.short	0x0010
        /*0034*/ 	.byte	0x00, 0xf5, 0x21, 0x00


	//----- nvinfo : EIATTR_KPARAM_INFO
	.align		4
.L_13:
        /*0038*/ 	.byte	0x04, 0x17
        /*003a*/ 	.short	(.L_15 - .L_14)
.L_14:
        /*003c*/ 	.word	0x00000000
        /*0040*/ 	.short	0x0001
        /*0042*/ 	.short	0x0008
        /*0044*/ 	.byte	0x00, 0xf0, 0x11, 0x00


	//----- nvinfo : EIATTR_KPARAM_INFO
	.align		4
.L_15:
        /*0048*/ 	.byte	0x04, 0x17
        /*004a*/ 	.short	(.L_17 - .L_16)
.L_16:
        /*004c*/ 	.word	0x00000000
        /*0050*/ 	.short	0x0000
        /*0052*/ 	.short	0x0000
        /*0054*/ 	.byte	0x00, 0xf5, 0x21, 0x00


	//----- nvinfo : EIATTR_SPARSE_MMA_MASK
	.align		4
.L_17:
        /*0058*/ 	.byte	0x03, 0x50
        /*005a*/ 	.short	0x0000


	//----- nvinfo : EIATTR_MAXREG_COUNT
	.align		4
        /*005c*/ 	.byte	0x03, 0x1b
        /*005e*/ 	.short	0x00ff


	//----- nvinfo : EIATTR_MERCURY_ISA_VERSION
	.align		4
        /*0060*/ 	.byte	0x03, 0x5f
        /*0062*/ 	.short	0x0101


	//----- nvinfo : EIATTR_VRC_CTA_INIT_COUNT
	.align		4
        /*0064*/ 	.byte	0x02, 0x4a
	.zero		1
	.zero		1


	//----- nvinfo : EIATTR_EXIT_INSTR_OFFSETS
	.align		4
        /*0068*/ 	.byte	0x04, 0x1c
        /*006a*/ 	.short	(.L_19 - .L_18)


	//   ....[0]....
.L_18:
        /*006c*/ 	.word	0x00000070


	//   ....[1]....
        /*0070*/ 	.word	0x00000b20


	//----- nvinfo : EIATTR_CRS_STACK_SIZE
	.align		4
.L_19:
        /*0074*/ 	.byte	0x04, 0x1e
        /*0076*/ 	.short	(.L_21 - .L_20)
.L_20:
        /*0078*/ 	.word	0x00000000


	//----- nvinfo : EIATTR_CBANK_PARAM_SIZE
	.align		4
.L_21:
        /*007c*/ 	.byte	0x03, 0x19
        /*007e*/ 	.short	0x0028


	//----- nvinfo : EIATTR_PARAM_CBANK
	.align		4
        /*0080*/ 	.byte	0x04, 0x0a
        /*0082*/ 	.short	(.L_23 - .L_22)
	.align		4
.L_22:
        /*0084*/ 	.word	index@(.nv.constant0._Z19convolution1DKernelPKfiS0_iPf)
        /*0088*/ 	.short	0x0380
        /*008a*/ 	.short	0x0028


	//----- nvinfo : EIATTR_SW_WAR
	.align		4
.L_23:
        /*008c*/ 	.byte	0x04, 0x36
        /*008e*/ 	.short	(.L_25 - .L_24)
.L_24:
        /*0090*/ 	.word	0x00000008
.L_25:


//--------------------- .nv.callgraph             --------------------------
	.section	.nv.callgraph,"",@"SHT_CUDA_CALLGRAPH"
	.align	4
	.sectionentsize	8
	.align		4
        /*0000*/ 	.word	0x00000000
	.align		4
        /*0004*/ 	.word	0xffffffff
	.align		4
        /*0008*/ 	.word	0x00000000
	.align		4
        /*000c*/ 	.word	0xfffffffe
	.align		4
        /*0010*/ 	.word	0x00000000
	.align		4
        /*0014*/ 	.word	0xfffffffd
	.align		4
        /*0018*/ 	.word	0x00000000
	.align		4
        /*001c*/ 	.word	0xfffffffc


//--------------------- .text._Z19convolution1DKernelPKfiS0_iPf --------------------------
	.section	.text._Z19convolution1DKernelPKfiS0_iPf,"ax",@progbits
	.align	128
        .global         _Z19convolution1DKernelPKfiS0_iPf
        .type           _Z19convolution1DKernelPKfiS0_iPf,@function
        .size           _Z19convolution1DKernelPKfiS0_iPf,(.L_x_7 - _Z19convolution1DKernelPKfiS0_iPf)
        .other          _Z19convolution1DKernelPKfiS0_iPf,@"STO_CUDA_ENTRY STV_DEFAULT"
_Z19convolution1DKernelPKfiS0_iPf:
.text._Z19convolution1DKernelPKfiS0_iPf:
[----:B------:R-:W-:Y:S01]  /*0000*/  LDC R1, c[0x0][0x37c] ;  /* 0x0000df00ff017b82 */ /* 0x000fe20000000800 */
[----:B------:R-:W0:Y:S07]  /*0010*/  S2R R3, SR_TID.X ;  /* 0x0000000000037919 */ /* 0x000e2e0000002100 */
[----:B------:R-:W0:Y:S01]  /*0020*/  S2UR UR4, SR_CTAID.X ;  /* 0x00000000000479c3 */ /* 0x000e220000002500 */
[----:B------:R-:W1:Y:S07]  /*0030*/  LDCU UR5, c[0x0][0x388] ;  /* 0x00007100ff0577ac */ /* 0x000e6e0008000800 */
[----:B------:R-:W0:Y:S02]  /*0040*/  LDC R2, c[0x0][0x360] ;  /* 0x0000d800ff027b82 */ /* 0x000e240000000800 */
[----:B0-----:R-:W-:-:S05]  /*0050*/  IMAD R2, R2, UR4, R3 ;  /* 0x0000000402027c24 */ /* 0x001fca000f8e0203 */
[----:B-1----:R-:W-:-:S13]  /*0060*/  ISETP.GE.AND P0, PT, R2, UR5, PT ;  /* 0x0000000502007c0c */ /* 0x002fda000bf06270 */
[----:B------:R-:W-:Y:S05]  /*0070*/  @P0 EXIT ;  /* 0x000000000000094d */ /* 0x000fea0003800000 */
[----:B------:R-:W0:Y:S01]  /*0080*/  LDCU UR6, c[0x0][0x398] ;  /* 0x00007300ff0677ac */ /* 0x000e220008000800 */
[----:B------:R-:W-:Y:S01]  /*0090*/  HFMA2 R0, -RZ, RZ, 0, 0 ;  /* 0x00000000ff007431 */ /* 0x000fe200000001ff */
[----:B------:R-:W1:Y:S01]  /*00a0*/  LDCU.64 UR8, c[0x0][0x358] ;  /* 0x00006b00ff0877ac */ /* 0x000e620008000a00 */
[----:B0-----:R-:W-:-:S09]  /*00b0*/  UISETP.GE.AND UP0, UPT, UR6, 0x1, UPT ;  /* 0x000000010600788c */ /* 0x001fd2000bf06270 */
[----:B-1----:R-:W-:Y:S05]  /*00c0*/  BRA.U !UP0, `(.L_x_0) ;  /* 0x0000000908887547 */ /* 0x002fea000b800000 */
[----:B------:R-:W-:Y:S01]  /*00d0*/  UISETP.GE.U32.AND UP0, UPT, UR6, 0x8, UPT ;  /* 0x000000080600788c */ /* 0x000fe2000bf06070 */
[----:B------:R-:W-:Y:S01]  /*00e0*/  IMAD.MOV.U32 R0, RZ, RZ, RZ ;  /* 0x000000ffff007224 */ /* 0x000fe200078e00ff */
[----:B------:R-:W-:Y:S01]  /*00f0*/  ULEA.HI UR4, UR6, UR6, URZ, 0x1 ;  /* 0x0000000606047291 */ /* 0x000fe2000f8f08ff */
[----:B------:R-:W-:Y:S01]  /*0100*/  MOV R3, RZ ;  /* 0x000000ff00037202 */ /* 0x000fe20000000f00 */
[----:B------:R-:W-:Y:S02]  /*0110*/  ULOP3.LUT UR7, UR6, 0x7, URZ, 0xc0, !UPT ;  /* 0x0000000706077892 */ /* 0x000fe4000f8ec0ff */
[----:B------:R-:W-:Y:S02]  /*0120*/  USHF.R.S32.HI UR4, URZ, 0x1, UR4 ;  /* 0x00000001ff047899 */ /* 0x000fe40008011404 */
[----:B------:R-:W-:-:S04]  /*0130*/  UISETP.NE.AND UP1, UPT, UR7, URZ, UPT ;  /* 0x000000ff0700728c */ /* 0x000fc8000bf25270 */
[----:B------:R-:W-:Y:S01]  /*0140*/  VIADD R4, R2, -UR4 ;  /* 0x8000000402047c36 */ /* 0x000fe20008000000 */
[----:B------:R-:W-:Y:S06]  /*0150*/  BRA.U !UP0, `(.L_x_1) ;  /* 0x0000000508287547 */ /* 0x000fec000b800000 */
[----:B------:R-:W0:Y:S01]  /*0160*/  LDC.64 R8, c[0x0][0x390] ;  /* 0x0000e400ff087b82 */ /* 0x000e220000000a00 */
[----:B------:R-:W-:Y:S01]  /*0170*/  ULOP3.LUT UR4, UR6, 0x7ffffff8, URZ, 0xc0, !UPT ;  /* 0x7ffffff806047892 */ /* 0x000fe2000f8ec0ff */
[----:B------:R-:W-:Y:S01]  /*0180*/  MOV R0, RZ ;  /* 0x000000ff00007202 */ /* 0x000fe20000000f00 */
[----:B------:R-:W-:Y:S01]  /*0190*/  IMAD.MOV.U32 R5, RZ, RZ, RZ ;  /* 0x000000ffff057224 */ /* 0x000fe200078e00ff */
[----:B------:R-:W1:Y:S03]  /*01a0*/  LDCU UR5, c[0x0][0x388] ;  /* 0x00007100ff0577ac */ /* 0x000e660008000800 */
[----:B------:R-:W-:-:S07]  /*01b0*/  MOV R3, UR4 ;  /* 0x0000000400037c02 */ /* 0x000fce0008000f00 */
.L_x_2:
[----:B------:R-:W-:Y:S02]  /*01c0*/  IMAD.IADD R27, R4, 0x1, R5 ;  /* 0x00000001041b7824 */ /* 0x000fe400078e0205 */
[----:B0-----:R-:W-:-:S03]  /*01d0*/  IMAD.WIDE.U32 R14, R5, 0x4, R8 ;  /* 0x00000004050e7825 */ /* 0x001fc600078e0008 */
[----:B-1----:R-:W-:-:S04]  /*01e0*/  ISETP.GE.AND P6, PT, R27, UR5, PT ;  /* 0x000000051b007c0c */ /* 0x002fc8000bfc6270 */
[----:B------:R-:W-:-:S13]  /*01f0*/  ISETP.LT.OR P6, PT, R27, RZ, P6 ;  /* 0x000000ff1b00720c */ /* 0x000fda00037c1670 */
[----:B------:R-:W0:Y:S01]  /*0200*/  @!P6 LDC.64 R6, c[0x0][0x380] ;  /* 0x0000e000ff06eb82 */ /* 0x000e220000000a00 */
[----:B------:R-:W2:Y:S01]  /*0210*/  @!P6 LDG.E R10, desc[UR8][R14.64] ;  /* 0x000000080e0ae981 */ /* 0x000ea2000c1e1900 */
[----:B0-----:R-:W-:-:S05]  /*0220*/  @!P6 IMAD.WIDE.U32 R6, R27, 0x4, R6 ;  /* 0x000000041b06e825 */ /* 0x001fca00078e0006 */
[----:B------:R0:W2:Y:S01]  /*0230*/  @!P6 LDG.E R11, desc[UR8][R6.64] ;  /* 0x00000008060be981 */ /* 0x0000a2000c1e1900 */
[C---:B------:R-:W-:Y:S01]  /*0240*/  VIADD R17, R27.reuse, 0x2 ;  /* 0x000000021b117836 */ /* 0x040fe20000000000 */
[----:B------:R-:W-:-:S04]  /*0250*/  IADD3 R16, PT, PT, R27, 0x1, RZ ;  /* 0x000000011b107810 */ /* 0x000fc80007ffe0ff */
[C---:B------:R-:W-:Y:S02]  /*0260*/  ISETP.GE.AND P5, PT, R16.reuse, UR5, PT ;  /* 0x0000000510007c0c */ /* 0x040fe4000bfa6270 */
[C---:B------:R-:W-:Y:S02]  /*0270*/  ISETP.GE.AND P4, PT, R17.reuse, UR5, PT ;  /* 0x0000000511007c0c */ /* 0x040fe4000bf86270 */
[----:B------:R-:W-:Y:S02]  /*0280*/  ISETP.LT.OR P5, PT, R16, RZ, P5 ;  /* 0x000000ff1000720c */ /* 0x000fe40002fa1670 */
[----:B------:R-:W-:Y:S01]  /*0290*/  ISETP.LT.OR P4, PT, R17, RZ, P4 ;  /* 0x000000ff1100720c */ /* 0x000fe20002781670 */
[C---:B0-----:R-:W-:Y:S01]  /*02a0*/  VIADD R6, R27.reuse, 0x4 ;  /* 0x000000041b067836 */ /* 0x041fe20000000000 */
[C---:B------:R-:W-:Y:S02]  /*02b0*/  IADD3 R23, PT, PT, R27.reuse, 0x3, RZ ;  /* 0x000000031b177810 */ /* 0x040fe40007ffe0ff */
[----:B------:R-:W-:-:S02]  /*02c0*/  IADD3 R7, PT, PT, R27, 0x5, RZ ;  /* 0x000000051b077810 */ /* 0x000fc40007ffe0ff */
[C---:B------:R-:W-:Y:S02]  /*02d0*/  ISETP.GE.AND P3, PT, R23.reuse, UR5, PT ;  /* 0x0000000517007c0c */ /* 0x040fe4000bf66270 */
[C---:B------:R-:W-:Y:S02]  /*02e0*/  ISETP.GE.AND P2, PT, R6.reuse, UR5, PT ;  /* 0x0000000506007c0c */ /* 0x040fe4000bf46270 */
[----:B------:R-:W-:Y:S01]  /*02f0*/  ISETP.LT.OR P3, PT, R23, RZ, P3 ;  /* 0x000000ff1700720c */ /* 0x000fe20001f61670 */
[----:B------:R-:W0:Y:S01]  /*0300*/  @!P5 LDC.64 R28, c[0x0][0x380] ;  /* 0x0000e000ff1cdb82 */ /* 0x000e220000000a00 */
[----:B------:R-:W-:Y:S01]  /*0310*/  ISETP.GE.AND P1, PT, R7, UR5, PT ;  /* 0x0000000507007c0c */ /* 0x000fe2000bf26270 */
[----:B------:R-:W-:Y:S01]  /*0320*/  VIADD R25, R27, 0x6 ;  /* 0x000000061b197836 */ /* 0x000fe20000000000 */
[----:B------:R-:W-:Y:S01]  /*0330*/  ISETP.LT.OR P2, PT, R6, RZ, P2 ;  /* 0x000000ff0600720c */ /* 0x000fe20001741670 */
[----:B------:R-:W3:Y:S04]  /*0340*/  @!P5 LDG.E R24, desc[UR8][R14.64+0x4] ;  /* 0x000004080e18d981 */ /* 0x000ee8000c1e1900 */
[----:B------:R-:W1:Y:S01]  /*0350*/  @!P4 LDC.64 R20, c[0x0][0x380] ;  /* 0x0000e000ff14cb82 */ /* 0x000e620000000a00 */
[----:B------:R-:W-:-:S02]  /*0360*/  ISETP.LT.OR P1, PT, R7, RZ, P1 ;  /* 0x000000ff0700720c */ /* 0x000fc40000f21670 */
[----:B------:R-:W-:-:S04]  /*0370*/  ISETP.GE.AND P0, PT, R25, UR5, PT ;  /* 0x0000000519007c0c */ /* 0x000fc8000bf06270 */
[----:B------:R-:W-:Y:S01]  /*0380*/  ISETP.LT.OR P0, PT, R25, RZ, P0 ;  /* 0x000000ff1900720c */ /* 0x000fe20000701670 */
[----:B------:R-:W4:Y:S01]  /*0390*/  @!P3 LDC.64 R18, c[0x0][0x380] ;  /* 0x0000e000ff12bb82 */ /* 0x000f220000000a00 */
[----:B------:R-:W-:Y:S01]  /*03a0*/  IADD3 R27, PT, PT, R27, 0x7, RZ ;  /* 0x000000071b1b7810 */ /* 0x000fe20007ffe0ff */
[----:B------:R-:W5:Y:S06]  /*03b0*/  @!P2 LDG.E R26, desc[UR8][R14.64+0x10] ;  /* 0x000010080e1aa981 */ /* 0x000f6c000c1e1900 */
[----:B------:R-:W4:Y:S01]  /*03c0*/  @!P2 LDC.64 R12, c[0x0][0x380] ;  /* 0x0000e000ff0cab82 */ /* 0x000f220000000a00 */
[----:B0-----:R-:W-:-:S06]  /*03d0*/  @!P5 IMAD.WIDE.U32 R28, R16, 0x4, R28 ;  /* 0x00000004101cd825 */ /* 0x001fcc00078e001c */
[----:B------:R-:W3:Y:S01]  /*03e0*/  @!P5 LDG.E R29, desc[UR8][R28.64] ;  /* 0x000000081c1dd981 */ /* 0x000ee2000c1e1900 */
[----:B-1----:R-:W-:Y:S02]  /*03f0*/  @!P4 IMAD.WIDE.U32 R20, R17, 0x4, R20 ;  /* 0x000000041114c825 */ /* 0x002fe400078e0014 */
[----:B------:R-:W0:Y:S04]  /*0400*/  @!P0 LDC.64 R16, c[0x0][0x380] ;  /* 0x0000e000ff108b82 */ /* 0x000e280000000a00 */
[----:B------:R-:W5:Y:S01]  /*0410*/  @!P4 LDG.E R21, desc[UR8][R20.64] ;  /* 0x000000081415c981 */ /* 0x000f62000c1e1900 */
[----:B----4-:R-:W-:-:S06]  /*0420*/  @!P3 IMAD.WIDE.U32 R18, R23, 0x4, R18 ;  /* 0x000000041712b825 */ /* 0x010fcc00078e0012 */
[----:B------:R-:W4:Y:S01]  /*0430*/  @!P3 LDG.E R19, desc[UR8][R18.64] ;  /* 0x000000081213b981 */ /* 0x000f22000c1e1900 */
[----:B------:R-:W-:-:S03]  /*0440*/  @!P2 IMAD.WIDE.U32 R12, R6, 0x4, R12 ;  /* 0x00000004060ca825 */ /* 0x000fc600078e000c */
[----:B------:R-:W5:Y:S04]  /*0450*/  @!P4 LDG.E R6, desc[UR8][R14.64+0x8] ;  /* 0x000008080e06c981 */ /* 0x000f68000c1e1900 */
[----:B------:R-:W4:Y:S01]  /*0460*/  @!P2 LDG.E R13, desc[UR8][R12.64] ;  /* 0x000000080c0da981 */ /* 0x000f22000c1e1900 */
[----:B0-----:R-:W-:-:S03]  /*0470*/  @!P0 IMAD.WIDE.U32 R16, R25, 0x4, R16 ;  /* 0x0000000419108825 */ /* 0x001fc600078e0010 */
[----:B------:R-:W4:Y:S04]  /*0480*/  @!P0 LDG.E R18, desc[UR8][R14.64+0x18] ;  /* 0x000018080e128981 */ /* 0x000f28000c1e1900 */
[----:B------:R-:W4:Y:S04]  /*0490*/  @!P1 LDG.E R25, desc[UR8][R14.64+0x14] ;  /* 0x000014080e199981 */ /* 0x000f28000c1e1900 */
[----:B------:R-:W4:Y:S01]  /*04a0*/  @!P0 LDG.E R17, desc[UR8][R16.64] ;  /* 0x0000000810118981 */ /* 0x000f22000c1e1900 */
[----:B--2---:R-:W-:Y:S02]  /*04b0*/  @!P6 FFMA R0, R11, R10, R0 ;  /* 0x0000000a0b00e223 */ /* 0x004fe40000000000 */
[----:B------:R-:W0:Y:S01]  /*04c0*/  @!P1 LDC.64 R10, c[0x0][0x380] ;  /* 0x0000e000ff0a9b82 */ /* 0x000e220000000a00 */
[----:B------:R-:W-:-:S04]  /*04d0*/  ISETP.GE.AND P6, PT, R27, UR5, PT ;  /* 0x000000051b007c0c */ /* 0x000fc8000bfc6270 */
[----:B------:R-:W-:-:S13]  /*04e0*/  ISETP.LT.OR P6, PT, R27, RZ, P6 ;  /* 0x000000ff1b00720c */ /* 0x000fda00037c1670 */
[----:B------:R-:W1:Y:S01]  /*04f0*/  @!P6 LDC.64 R22, c[0x0][0x380] ;  /* 0x0000e000ff16eb82 */ /* 0x000e620000000a00 */
[----:B------:R-:W2:Y:S01]  /*0500*/  @!P6 LDG.E R20, desc[UR8][R14.64+0x1c] ;  /* 0x00001c080e14e981 */ /* 0x000ea2000c1e1900 */
[----:B0-----:R-:W-:-:S03]  /*0510*/  @!P1 IMAD.WIDE.U32 R10, R7, 0x4, R10 ;  /* 0x00000004070a9825 */ /* 0x001fc600078e000a */
[----:B------:R-:W4:Y:S04]  /*0520*/  @!P3 LDG.E R7, desc[UR8][R14.64+0xc] ;  /* 0x00000c080e07b981 */ /* 0x000f28000c1e1900 */
[----:B------:R-:W2:Y:S01]  /*0530*/  @!P1 LDG.E R11, desc[UR8][R10.64] ;  /* 0x000000080a0b9981 */ /* 0x000ea2000c1e1900 */
[----:B-1----:R-:W-:-:S06]  /*0540*/  @!P6 IMAD.WIDE.U32 R22, R27, 0x4, R22 ;  /* 0x000000041b16e825 */ /* 0x002fcc00078e0016 */
[----:B------:R-:W2:Y:S01]  /*0550*/  @!P6 LDG.E R23, desc[UR8][R22.64] ;  /* 0x000000081617e981 */ /* 0x000ea2000c1e1900 */
[----:B---3--:R-:W-:Y:S01]  /*0560*/  @!P5 FFMA R0, R29, R24, R0 ;  /* 0x000000181d00d223 */ /* 0x008fe20000000000 */
[----:B------:R-:W-:-:S03]  /*0570*/  IADD3 R5, PT, PT, R5, 0x8, RZ ;  /* 0x0000000805057810 */ /* 0x000fc60007ffe0ff */
[----:B-----5:R-:W-:-:S04]  /*0580*/  @!P4 FFMA R0, R21, R6, R0 ;  /* 0x000000061500c223 */ /* 0x020fc80000000000 */
[----:B----4-:R-:W-:-:S04]  /*0590*/  @!P3 FFMA R0, R19, R7, R0 ;  /* 0x000000071300b223 */ /* 0x010fc80000000000 */
[----:B------:R-:W-:-:S04]  /*05a0*/  @!P2 FFMA R0, R13, R26, R0 ;  /* 0x0000001a0d00a223 */ /* 0x000fc80000000000 */
[----:B--2---:R-:W-:Y:S01]  /*05b0*/  @!P1 FFMA R0, R11, R25, R0 ;  /* 0x000000190b009223 */ /* 0x004fe20000000000 */
[----:B------:R-:W-:-:S03]  /*05c0*/  ISETP.NE.AND P1, PT, R5, R3, PT ;  /* 0x000000030500720c */ /* 0x000fc60003f25270 */
[----:B------:R-:W-:-:S04]  /*05d0*/  @!P0 FFMA R0, R17, R18, R0 ;  /* 0x0000001211008223 */ /* 0x000fc80000000000 */
[----:B------:R-:W-:-:S06]  /*05e0*/  @!P6 FFMA R0, R23, R20, R0 ;  /* 0x000000141700e223 */ /* 0x000fcc0000000000 */
[----:B------:R-:W-:Y:S05]  /*05f0*/  @P1 BRA `(.L_x_2) ;  /* 0xfffffff800f01947 */ /* 0x000fea000383ffff */
.L_x_1:
[----:B------:R-:W-:Y:S05]  /*0600*/  BRA.U !UP1, `(.L_x_0) ;  /* 0x0000000509387547 */ /* 0x000fea000b800000 */
[----:B------:R-:W0:Y:S01]  /*0610*/  LDCU UR4, c[0x0][0x398] ;  /* 0x00007300ff0477ac */ /* 0x000e220008000800 */
[----:B------:R-:W-:Y:S02]  /*0620*/  UISETP.GE.U32.AND UP0, UPT, UR7, 0x4, UPT ;  /* 0x000000040700788c */ /* 0x000fe4000bf06070 */
[----:B0-----:R-:W-:-:S04]  /*0630*/  ULOP3.LUT UR6, UR4, 0x3, URZ, 0xc0, !UPT ;  /* 0x0000000304067892 */ /* 0x001fc8000f8ec0ff */
[----:B------:R-:W-:-:S03]  /*0640*/  UISETP.NE.AND UP1, UPT, UR6, URZ, UPT ;  /* 0x000000ff0600728c */ /* 0x000fc6000bf25270 */
[----:B------:R-:W-:Y:S08]  /*0650*/  BRA.U !UP0, `(.L_x_3) ;  /* 0x00000001088c7547 */ /* 0x000ff0000b800000 */
[----:B------:R-:W-:Y:S01]  /*0660*/  IMAD.IADD R17, R4, 0x1, R3 ;  /* 0x0000000104117824 */ /* 0x000fe200078e0203 */
[----:B------:R-:W0:Y:S03]  /*0670*/  LDC.64 R8, c[0x0][0x390] ;  /* 0x0000e400ff087b82 */ /* 0x000e260000000a00 */
[C---:B------:R-:W-:Y:S01]  /*0680*/  VIADD R5, R17.reuse, 0x3 ;  /* 0x0000000311057836 */ /* 0x040fe20000000000 */
[C---:B------:R-:W-:Y:S02]  /*0690*/  ISETP.GE.AND P0, PT, R17.reuse, UR5, PT ;  /* 0x0000000511007c0c */ /* 0x040fe4000bf06270 */
[C---:B------:R-:W-:Y:S02]  /*06a0*/  IADD3 R19, PT, PT, R17.reuse, 0x1, RZ ;  /* 0x0000000111137810 */ /* 0x040fe40007ffe0ff */
[C---:B------:R-:W-:Y:S02]  /*06b0*/  IADD3 R21, PT, PT, R17.reuse, 0x2, RZ ;  /* 0x0000000211157810 */ /* 0x040fe40007ffe0ff */
[----:B------:R-:W-:-:S02]  /*06c0*/  ISETP.LT.OR P0, PT, R17, RZ, P0 ;  /* 0x000000ff1100720c */ /* 0x000fc40000701670 */
[----:B------:R-:W-:Y:S02]  /*06d0*/  ISETP.GE.AND P1, PT, R19, UR5, PT ;  /* 0x0000000513007c0c */ /* 0x000fe4000bf26270 */
[----:B------:R-:W-:Y:S02]  /*06e0*/  ISETP.GE.AND P2, PT, R21, UR5, PT ;  /* 0x0000000515007c0c */ /* 0x000fe4000bf46270 */
[----:B------:R-:W-:Y:S02]  /*06f0*/  ISETP.LT.OR P1, PT, R19, RZ, P1 ;  /* 0x000000ff1300720c */ /* 0x000fe40000f21670 */
[----:B------:R-:W-:Y:S02]  /*0700*/  ISETP.LT.OR P2, PT, R21, RZ, P2 ;  /* 0x000000ff1500720c */ /* 0x000fe40001741670 */
[----:B------:R-:W-:-:S03]  /*0710*/  ISETP.GE.AND P3, PT, R5, UR5, PT ;  /* 0x0000000505007c0c */ /* 0x000fc6000bf66270 */
[----:B------:R-:W1:Y:S01]  /*0720*/  @!P0 LDC.64 R14, c[0x0][0x380] ;  /* 0x0000e000ff0e8b82 */ /* 0x000e620000000a00 */
[----:B------:R-:W-:Y:S01]  /*0730*/  ISETP.LT.OR P3, PT, R5, RZ, P3 ;  /* 0x000000ff0500720c */ /* 0x000fe20001f61670 */
[----:B0-----:R-:W-:-:S05]  /*0740*/  IMAD.WIDE.U32 R8, R3, 0x4, R8 ;  /* 0x0000000403087825 */ /* 0x001fca00078e0008 */
[----:B------:R-:W2:Y:S01]  /*0750*/  @!P0 LDG.E R16, desc[UR8][R8.64] ;  /* 0x0000000808108981 */ /* 0x000ea2000c1e1900 */
[----:B------:R-:W0:Y:S06]  /*0760*/  @!P1 LDC.64 R12, c[0x0][0x380] ;  /* 0x0000e000ff0c9b82 */ /* 0x000e2c0000000a00 */
[----:B------:R-:W3:Y:S02]  /*0770*/  @!P3 LDG.E R18, desc[UR8][R8.64+0xc] ;  /* 0x00000c080812b981 */ /* 0x000ee4000c1e1900 */
[----:B------:R-:W4:Y:S08]  /*0780*/  @!P2 LDC.64 R10, c[0x0][0x380] ;  /* 0x0000e000ff0aab82 */ /* 0x000f300000000a00 */
[----:B------:R-:W5:Y:S01]  /*0790*/  @!P3 LDC.64 R6, c[0x0][0x380] ;  /* 0x0000e000ff06bb82 */ /* 0x000f620000000a00 */
[----:B-1----:R-:W-:-:S02]  /*07a0*/  @!P0 IMAD.WIDE.U32 R14, R17, 0x4, R14 ;  /* 0x00000004110e8825 */ /* 0x002fc400078e000e */
[----:B------:R-:W3:Y:S04]  /*07b0*/  @!P1 LDG.E R17, desc[UR8][R8.64+0x4] ;  /* 0x0000040808119981 */ /* 0x000ee8000c1e1900 */
[----:B------:R-:W2:Y:S01]  /*07c0*/  @!P0 LDG.E R15, desc[UR8][R14.64] ;  /* 0x000000080e0f8981 */ /* 0x000ea2000c1e1900 */
[----:B0-----:R-:W-:-:S06]  /*07d0*/  @!P1 IMAD.WIDE.U32 R12, R19, 0x4, R12 ;  /* 0x00000004130c9825 */ /* 0x001fcc00078e000c */
[----:B------:R-:W3:Y:S01]  /*07e0*/  @!P1 LDG.E R13, desc[UR8][R12.64] ;  /* 0x000000080c0d9981 */ /* 0x000ee2000c1e1900 */
[----:B----4-:R-:W-:-:S06]  /*07f0*/  @!P2 IMAD.WIDE.U32 R10, R21, 0x4, R10 ;  /* 0x00000004150aa825 */ /* 0x010fcc00078e000a */
[----:B------:R-:W4:Y:S01]  /*0800*/  @!P2 LDG.E R11, desc[UR8][R10.64] ;  /* 0x000000080a0ba981 */ /* 0x000f22000c1e1900 */
[----:B-----5:R-:W-:-:S03]  /*0810*/  @!P3 IMAD.WIDE.U32 R6, R5, 0x4, R6 ;  /* 0x000000040506b825 */ /* 0x020fc600078e0006 */
[----:B------:R-:W4:Y:S04]  /*0820*/  @!P2 LDG.E R5, desc[UR8][R8.64+0x8] ;  /* 0x000008080805a981 */ /* 0x000f28000c1e1900 */
[----:B------:R-:W5:Y:S01]  /*0830*/  @!P3 LDG.E R7, desc[UR8][R6.64] ;  /* 0x000000080607b981 */ /* 0x000f62000c1e1900 */
[----:B------:R-:W-:Y:S01]  /*0840*/  IADD3 R3, PT, PT, R3, 0x4, RZ ;  /* 0x0000000403037810 */ /* 0x000fe20007ffe0ff */
[----:B--2---:R-:W-:-:S04]  /*0850*/  @!P0 FFMA R0, R15, R16, R0 ;  /* 0x000000100f008223 */ /* 0x004fc80000000000 */
[----:B---3--:R-:W-:-:S04]  /*0860*/  @!P1 FFMA R0, R13, R17, R0 ;  /* 0x000000110d009223 */ /* 0x008fc80000000000 */
[----:B----4-:R-:W-:-:S04]  /*0870*/  @!P2 FFMA R0, R11, R5, R0 ;  /* 0x000000050b00a223 */ /* 0x010fc80000000000 */
[----:B-----5:R-:W-:-:S07]  /*0880*/  @!P3 FFMA R0, R7, R18, R0 ;  /* 0x000000120700b223 */ /* 0x020fce0000000000 */
.L_x_3:
[----:B------:R-:W-:Y:S05]  /*0890*/  BRA.U !UP1, `(.L_x_0) ;  /* 0x0000000109947547 */ /* 0x000fea000b800000 */
[----:B------:R-:W-:Y:S02]  /*08a0*/  UISETP.NE.AND UP0, UPT, UR6, 0x1, UPT ;  /* 0x000000010600788c */ /* 0x000fe4000bf05270 */
[----:B------:R-:W-:-:S04]  /*08b0*/  ULOP3.LUT UR4, UR4, 0x1, URZ, 0xc0, !UPT ;  /* 0x0000000104047892 */ /* 0x000fc8000f8ec0ff */
[----:B------:R-:W-:-:S03]  /*08c0*/  UISETP.NE.U32.AND UP1, UPT, UR4, 0x1, UPT ;  /* 0x000000010400788c */ /* 0x000fc6000bf25070 */
[----:B------:R-:W-:Y:S08]  /*08d0*/  BRA.U !UP0, `(.L_x_4) ;  /* 0x00000001084c7547 */ /* 0x000ff0000b800000 */
[----:B------:R-:W-:Y:S01]  /*08e0*/  IADD3 R5, PT, PT, R4, R3, RZ ;  /* 0x0000000304057210 */ /* 0x000fe20007ffe0ff */
[----:B------:R-:W0:Y:S03]  /*08f0*/  LDC.64 R6, c[0x0][0x390] ;  /* 0x0000e400ff067b82 */ /* 0x000e260000000a00 */
[C---:B------:R-:W-:Y:S01]  /*0900*/  ISETP.GE.AND P0, PT, R5.reuse, UR5, PT ;  /* 0x0000000505007c0c */ /* 0x040fe2000bf06270 */
[----:B------:R-:W-:-:S03]  /*0910*/  VIADD R15, R5, 0x1 ;  /* 0x00000001050f7836 */ /* 0x000fc60000000000 */
[----:B------:R-:W-:Y:S02]  /*0920*/  ISETP.LT.OR P0, PT, R5, RZ, P0 ;  /* 0x000000ff0500720c */ /* 0x000fe40000701670 */
[----:B------:R-:W-:-:S04]  /*0930*/  ISETP.GE.AND P1, PT, R15, UR5, PT ;  /* 0x000000050f007c0c */ /* 0x000fc8000bf26270 */
[----:B------:R-:W-:-:S07]  /*0940*/  ISETP.LT.OR P1, PT, R15, RZ, P1 ;  /* 0x000000ff0f00720c */ /* 0x000fce0000f21670 */
[----:B------:R-:W1:Y:S01]  /*0950*/  @!P0 LDC.64 R8, c[0x0][0x380] ;  /* 0x0000e000ff088b82 */ /* 0x000e620000000a00 */
[----:B0-----:R-:W-:-:S07]  /*0960*/  IMAD.WIDE.U32 R10, R3, 0x4, R6 ;  /* 0x00000004030a7825 */ /* 0x001fce00078e0006 */
[----:B------:R-:W0:Y:S01]  /*0970*/  @!P1 LDC.64 R12, c[0x0][0x380] ;  /* 0x0000e000ff0c9b82 */ /* 0x000e220000000a00 */
[----:B-1----:R-:W-:Y:S02]  /*0980*/  @!P0 IMAD.WIDE.U32 R6, R5, 0x4, R8 ;  /* 0x0000000405068825 */ /* 0x002fe400078e0008 */
[----:B------:R-:W2:Y:S04]  /*0990*/  @!P0 LDG.E R5, desc[UR8][R10.64] ;  /* 0x000000080a058981 */ /* 0x000ea8000c1e1900 */
[----:B------:R-:W2:Y:S01]  /*09a0*/  @!P0 LDG.E R7, desc[UR8][R6.64] ;  /* 0x0000000806078981 */ /* 0x000ea2000c1e1900 */
[----:B0-----:R-:W-:-:S03]  /*09b0*/  @!P1 IMAD.WIDE.U32 R8, R15, 0x4, R12 ;  /* 0x000000040f089825 */ /* 0x001fc600078e000c */
[----:B------:R-:W3:Y:S04]  /*09c0*/  @!P1 LDG.E R12, desc[UR8][R10.64+0x4] ;  /* 0x000004080a0c9981 */ /* 0x000ee8000c1e1900 */
[----:B------:R-:W3:Y:S01]  /*09d0*/  @!P1 LDG.E R9, desc[UR8][R8.64] ;  /* 0x0000000808099981 */ /* 0x000ee2000c1e1900 */
[----:B------:R-:W-:Y:S01]  /*09e0*/  IADD3 R3, PT, PT, R3, 0x2, RZ ;  /* 0x0000000203037810 */ /* 0x000fe20007ffe0ff */
[----:B--2---:R-:W-:-:S04]  /*09f0*/  @!P0 FFMA R0, R7, R5, R0 ;  /* 0x0000000507008223 */ /* 0x004fc80000000000 */
[----:B---3--:R-:W-:-:S07]  /*0a00*/  @!P1 FFMA R0, R9, R12, R0 ;  /* 0x0000000c09009223 */ /* 0x008fce0000000000 */
.L_x_4:
[----:B------:R-:W-:Y:S05]  /*0a10*/  BRA.U UP1, `(.L_x_0) ;  /* 0x0000000101347547 */ /* 0x000fea000b800000 */
[----:B------:R-:W-:Y:S01]  /*0a20*/  IADD3 R9, PT, PT, R4, R3, RZ ;  /* 0x0000000304097210 */ /* 0x000fe20007ffe0ff */
[----:B------:R-:W-:Y:S03]  /*0a30*/  BSSY.RECONVERGENT B0, `(.L_x_0) ;  /* 0x000000b000007945 */ /* 0x000fe60003800200 */
[----:B------:R-:W-:-:S04]  /*0a40*/  ISETP.GE.AND P0, PT, R9, UR5, PT ;  /* 0x0000000509007c0c */ /* 0x000fc8000bf06270 */
[----:B------:R-:W-:-:S13]  /*0a50*/  ISETP.LT.OR P0, PT, R9, RZ, P0 ;  /* 0x000000ff0900720c */ /* 0x000fda0000701670 */
[----:B------:R-:W-:Y:S05]  /*0a60*/  @P0 BRA `(.L_x_5) ;  /* 0x00000000001c0947 */ /* 0x000fea0003800000 */
[----:B------:R-:W0:Y:S08]  /*0a70*/  LDC.64 R4, c[0x0][0x380] ;  /* 0x0000e000ff047b82 */ /* 0x000e300000000a00 */
[----:B------:R-:W1:Y:S01]  /*0a80*/  LDC.64 R6, c[0x0][0x390] ;  /* 0x0000e400ff067b82 */ /* 0x000e620000000a00 */
[----:B0-----:R-:W-:-:S06]  /*0a90*/  IMAD.WIDE.U32 R4, R9, 0x4, R4 ;  /* 0x0000000409047825 */ /* 0x001fcc00078e0004 */
[----:B------:R-:W2:Y:S01]  /*0aa0*/  LDG.E R5, desc[UR8][R4.64] ;  /* 0x0000000804057981 */ /* 0x000ea2000c1e1900 */
[----:B-1----:R-:W-:-:S06]  /*0ab0*/  IMAD.WIDE.U32 R6, R3, 0x4, R6 ;  /* 0x0000000403067825 */ /* 0x002fcc00078e0006 */
[----:B------:R-:W2:Y:S02]  /*0ac0*/  LDG.E R6, desc[UR8][R6.64] ;  /* 0x0000000806067981 */ /* 0x000ea4000c1e1900 */
[----:B--2---:R-:W-:-:S07]  /*0ad0*/  FFMA R0, R5, R6, R0 ;  /* 0x0000000605007223 */ /* 0x004fce0000000000 */
.L_x_5:
[----:B------:R-:W-:Y:S05]  /*0ae0*/  BSYNC.RECONVERGENT B0 ;  /* 0x0000000000007941 */ /* 0x000fea0003800200 */
.L_x_0:
[----:B------:R-:W0:Y:S02]  /*0af0*/  LDC.64 R4, c[0x0][0x3a0] ;  /* 0x0000e800ff047b82 */ /* 0x000e240000000a00 */
[----:B0-----:R-:W-:-:S05]  /*0b00*/  IMAD.WIDE R2, R2, 0x4, R4 ;  /* 0x0000000402027825 */ /* 0x001fca00078e0204 */
[----:B------:R-:W-:Y:S01]  /*0b10*/  STG.E desc[UR8][R2.64], R0 ;  /* 0x0000000002007986 */ /* 0x000fe2000c101908 */
[----:B------:R-:W-:Y:S05]  /*0b20*/  EXIT ;  /* 0x000000000000794d */ /* 0x000fea0003800000 */
.L_x_6:
[----:B------:R-:W-:-:S00]  /*0b30*/  BRA `(.L_x_6) ;  /* 0xfffffffc00fc7947 */ /* 0x000fc0000383ffff */
[----:B------:R-:W-:-:S00]  /*0b40*/  NOP ;  /* 0x0000000000007918 */ /* 0x000fc00000000000 */
        /* <DEDUP_REMOVED lines=11> */
.L_x_7:


//--------------------- .nv.shared.reserved.0     --------------------------
	.section	.nv.shared.reserved.0,"aw",@nobits
	.weak		__nv_reservedSMEM_offset_0_alias
	.size		__nv_reservedSMEM_offset_0_alias, 0, 64
	.other		__nv_reservedSMEM_offset_0_alias,@"STO_CUDA_RESERVED_SHARED STV_DEFAULT"
__nv_reservedSMEM_offset_0_alias:
	.zero		0
	.zero		64


//--------------------- .nv.constant0._Z19convolution1DKernelPKfiS0_iPf --------------------------
	.section	.nv.constant0._Z19convolution1DKernelPKfiS0_iPf,"a",@progbits
	.sectionflags	@""
	.align	4
.nv.constant0._Z19convolution1DKernelPKfiS0_iPf:
	.zero		936


//--------------------- SYMBOLS --------------------------

	.type		.nv.reservedSmem.offset0,@object
	.size		.nv.reservedSmem.offset0,0x4
